//
// Generated by NVIDIA NVVM Compiler
//
// Compiler Build ID: CL-36424714
// Cuda compilation tools, release 13.0, V13.0.88
// Based on NVVM 20.0.0
//

.version 9.0
.target sm_100
.address_size 64

	// .globl	_Z24matrix_multi_tile_kernelPKdS0_Pdiiiii
.extern .shared .align 16 .b8 Ads_Bds[];

.visible .entry _Z24matrix_multi_tile_kernelPKdS0_Pdiiiii(
	.param .u64 .ptr .align 1 _Z24matrix_multi_tile_kernelPKdS0_Pdiiiii_param_0,
	.param .u64 .ptr .align 1 _Z24matrix_multi_tile_kernelPKdS0_Pdiiiii_param_1,
	.param .u64 .ptr .align 1 _Z24matrix_multi_tile_kernelPKdS0_Pdiiiii_param_2,
	.param .u32 _Z24matrix_multi_tile_kernelPKdS0_Pdiiiii_param_3,
	.param .u32 _Z24matrix_multi_tile_kernelPKdS0_Pdiiiii_param_4,
	.param .u32 _Z24matrix_multi_tile_kernelPKdS0_Pdiiiii_param_5,
	.param .u32 _Z24matrix_multi_tile_kernelPKdS0_Pdiiiii_param_6,
	.param .u32 _Z24matrix_multi_tile_kernelPKdS0_Pdiiiii_param_7
)
{
	.reg .pred 	%p<17>;
	.reg .b32 	%r<100>;
	.reg .b32 	%f<9>;
	.reg .b64 	%rd<13>;
	.reg .b64 	%fd<79>;

	ld.param.u64 	%rd3, [_Z24matrix_multi_tile_kernelPKdS0_Pdiiiii_param_0];
	ld.param.u64 	%rd4, [_Z24matrix_multi_tile_kernelPKdS0_Pdiiiii_param_1];
	ld.param.u64 	%rd5, [_Z24matrix_multi_tile_kernelPKdS0_Pdiiiii_param_2];
	ld.param.u32 	%r33, [_Z24matrix_multi_tile_kernelPKdS0_Pdiiiii_param_3];
	ld.param.u32 	%r34, [_Z24matrix_multi_tile_kernelPKdS0_Pdiiiii_param_4];
	ld.param.u32 	%r35, [_Z24matrix_multi_tile_kernelPKdS0_Pdiiiii_param_5];
	ld.param.u32 	%r36, [_Z24matrix_multi_tile_kernelPKdS0_Pdiiiii_param_6];
	ld.param.u32 	%r37, [_Z24matrix_multi_tile_kernelPKdS0_Pdiiiii_param_7];
	mov.u32 	%r38, %ctaid.x;
	mov.u32 	%r39, %ctaid.y;
	mov.u32 	%r1, %tid.x;
	mov.u32 	%r2, %tid.y;
	mad.lo.s32 	%r3, %r37, %r39, %r2;
	mad.lo.s32 	%r4, %r37, %r38, %r1;
	cvt.rn.f32.s32 	%f2, %r33;
	cvt.rn.f32.s32 	%f3, %r37;
	div.rn.f32 	%f4, %f2, %f3;
	cvt.rn.f32.s32 	%f5, %r34;
	div.rn.f32 	%f6, %f5, %f3;
	max.f32 	%f7, %f4, %f6;
	cvt.rpi.f32.f32 	%f1, %f7;
	setp.leu.f32 	%p1, %f1, 0f00000000;
	mov.f64 	%fd77, 0d0000000000000000;
	@%p1 bra 	$L__BB0_19;
	shl.b32 	%r41, %r36, 3;
	mov.u32 	%r42, Ads_Bds;
	add.s32 	%r5, %r42, %r41;
	mul.lo.s32 	%r6, %r37, %r2;
	mul.lo.s32 	%r7, %r3, %r35;
	and.b32  	%r8, %r37, 7;
	and.b32  	%r9, %r37, 3;
	and.b32  	%r10, %r37, -8;
	and.b32  	%r11, %r37, 1;
	neg.s32 	%r12, %r10;
	shl.b32 	%r43, %r1, 3;
	add.s32 	%r44, %r43, %r41;
	add.s32 	%r13, %r42, %r44;
	shl.b32 	%r14, %r37, 6;
	shl.b32 	%r45, %r6, 3;
	add.s32 	%r46, %r45, %r42;
	add.s32 	%r15, %r46, 32;
	shl.b32 	%r16, %r37, 3;
	cvta.to.global.u64 	%rd1, %rd3;
	cvta.to.global.u64 	%rd2, %rd4;
	mov.f64 	%fd77, 0d0000000000000000;
	mov.b32 	%r93, 0;
$L__BB0_2:
	setp.ge.s32 	%p2, %r3, %r33;
	mul.lo.s32 	%r18, %r93, %r37;
	add.s32 	%r47, %r18, %r1;
	setp.ge.s32 	%p3, %r47, %r35;
	mov.f64 	%fd68, 0d0000000000000000;
	or.pred  	%p4, %p2, %p3;
	@%p4 bra 	$L__BB0_4;
	add.s32 	%r48, %r47, %r7;
	mul.wide.s32 	%rd6, %r48, 8;
	add.s64 	%rd7, %rd1, %rd6;
	ld.global.f64 	%fd68, [%rd7];
$L__BB0_4:
	setp.ge.s32 	%p5, %r4, %r34;
	add.s32 	%r49, %r6, %r1;
	shl.b32 	%r50, %r49, 3;
	mov.u32 	%r51, Ads_Bds;
	add.s32 	%r52, %r51, %r50;
	st.shared.f64 	[%r52], %fd68;
	add.s32 	%r20, %r18, %r2;
	setp.ge.s32 	%p6, %r20, %r35;
	mov.f64 	%fd69, 0d0000000000000000;
	or.pred  	%p7, %p5, %p6;
	@%p7 bra 	$L__BB0_6;
	mad.lo.s32 	%r54, %r20, %r34, %r4;
	mul.wide.s32 	%rd8, %r54, 8;
	add.s64 	%rd9, %rd2, %rd8;
	ld.global.f64 	%fd69, [%rd9];
$L__BB0_6:
	setp.eq.s32 	%p8, %r37, 0;
	add.s32 	%r55, %r6, %r1;
	shl.b32 	%r56, %r55, 3;
	add.s32 	%r57, %r5, %r56;
	st.shared.f64 	[%r57], %fd69;
	bar.sync 	0;
	@%p8 bra 	$L__BB0_18;
	setp.lt.u32 	%p9, %r37, 8;
	mov.b32 	%r98, 0;
	@%p9 bra 	$L__BB0_10;
	mov.u32 	%r94, %r15;
	mov.u32 	%r95, %r13;
	mov.u32 	%r96, %r12;
$L__BB0_9:
	.pragma "nounroll";
	ld.shared.f64 	%fd24, [%r94+-32];
	ld.shared.f64 	%fd25, [%r95];
	fma.rn.f64 	%fd26, %fd24, %fd25, %fd77;
	ld.shared.f64 	%fd27, [%r94+-24];
	add.s32 	%r59, %r95, %r16;
	ld.shared.f64 	%fd28, [%r59];
	fma.rn.f64 	%fd29, %fd27, %fd28, %fd26;
	ld.shared.f64 	%fd30, [%r94+-16];
	add.s32 	%r60, %r59, %r16;
	ld.shared.f64 	%fd31, [%r60];
	fma.rn.f64 	%fd32, %fd30, %fd31, %fd29;
	ld.shared.f64 	%fd33, [%r94+-8];
	add.s32 	%r61, %r60, %r16;
	ld.shared.f64 	%fd34, [%r61];
	fma.rn.f64 	%fd35, %fd33, %fd34, %fd32;
	ld.shared.f64 	%fd36, [%r94];
	add.s32 	%r62, %r61, %r16;
	ld.shared.f64 	%fd37, [%r62];
	fma.rn.f64 	%fd38, %fd36, %fd37, %fd35;
	ld.shared.f64 	%fd39, [%r94+8];
	add.s32 	%r63, %r62, %r16;
	ld.shared.f64 	%fd40, [%r63];
	fma.rn.f64 	%fd41, %fd39, %fd40, %fd38;
	ld.shared.f64 	%fd42, [%r94+16];
	add.s32 	%r64, %r63, %r16;
	ld.shared.f64 	%fd43, [%r64];
	fma.rn.f64 	%fd44, %fd42, %fd43, %fd41;
	ld.shared.f64 	%fd45, [%r94+24];
	add.s32 	%r65, %r64, %r16;
	ld.shared.f64 	%fd46, [%r65];
	fma.rn.f64 	%fd77, %fd45, %fd46, %fd44;
	add.s32 	%r96, %r96, 8;
	add.s32 	%r95, %r95, %r14;
	add.s32 	%r94, %r94, 64;
	setp.ne.s32 	%p10, %r96, 0;
	mov.u32 	%r98, %r10;
	@%p10 bra 	$L__BB0_9;
$L__BB0_10:
	setp.eq.s32 	%p11, %r8, 0;
	@%p11 bra 	$L__BB0_18;
	add.s32 	%r66, %r8, -1;
	setp.lt.u32 	%p12, %r66, 3;
	@%p12 bra 	$L__BB0_13;
	add.s32 	%r67, %r98, %r6;
	shl.b32 	%r68, %r67, 3;
	mov.u32 	%r69, Ads_Bds;
	add.s32 	%r70, %r69, %r68;
	ld.shared.f64 	%fd48, [%r70];
	mad.lo.s32 	%r71, %r98, %r37, %r1;
	shl.b32 	%r72, %r71, 3;
	add.s32 	%r73, %r5, %r72;
	ld.shared.f64 	%fd49, [%r73];
	fma.rn.f64 	%fd50, %fd48, %fd49, %fd77;
	ld.shared.f64 	%fd51, [%r70+8];
	add.s32 	%r74, %r73, %r16;
	ld.shared.f64 	%fd52, [%r74];
	fma.rn.f64 	%fd53, %fd51, %fd52, %fd50;
	ld.shared.f64 	%fd54, [%r70+16];
	add.s32 	%r75, %r74, %r16;
	ld.shared.f64 	%fd55, [%r75];
	fma.rn.f64 	%fd56, %fd54, %fd55, %fd53;
	ld.shared.f64 	%fd57, [%r70+24];
	add.s32 	%r76, %r75, %r16;
	ld.shared.f64 	%fd58, [%r76];
	fma.rn.f64 	%fd77, %fd57, %fd58, %fd56;
	add.s32 	%r98, %r98, 4;
$L__BB0_13:
	setp.eq.s32 	%p13, %r9, 0;
	@%p13 bra 	$L__BB0_18;
	setp.eq.s32 	%p14, %r9, 1;
	@%p14 bra 	$L__BB0_16;
	add.s32 	%r77, %r98, %r6;
	shl.b32 	%r78, %r77, 3;
	mov.u32 	%r79, Ads_Bds;
	add.s32 	%r80, %r79, %r78;
	ld.shared.f64 	%fd60, [%r80];
	mad.lo.s32 	%r81, %r98, %r37, %r1;
	shl.b32 	%r82, %r81, 3;
	add.s32 	%r83, %r5, %r82;
	ld.shared.f64 	%fd61, [%r83];
	fma.rn.f64 	%fd62, %fd60, %fd61, %fd77;
	ld.shared.f64 	%fd63, [%r80+8];
	add.s32 	%r84, %r83, %r16;
	ld.shared.f64 	%fd64, [%r84];
	fma.rn.f64 	%fd77, %fd63, %fd64, %fd62;
	add.s32 	%r98, %r98, 2;
$L__BB0_16:
	setp.eq.s32 	%p15, %r11, 0;
	@%p15 bra 	$L__BB0_18;
	add.s32 	%r85, %r98, %r6;
	shl.b32 	%r86, %r85, 3;
	mov.u32 	%r87, Ads_Bds;
	add.s32 	%r88, %r87, %r86;
	ld.shared.f64 	%fd65, [%r88];
	mad.lo.s32 	%r89, %r98, %r37, %r1;
	shl.b32 	%r90, %r89, 3;
	add.s32 	%r91, %r5, %r90;
	ld.shared.f64 	%fd66, [%r91];
	fma.rn.f64 	%fd77, %fd65, %fd66, %fd77;
$L__BB0_18:
	bar.sync 	0;
	add.s32 	%r93, %r93, 1;
	cvt.rn.f32.u32 	%f8, %r93;
	setp.gt.f32 	%p16, %f1, %f8;
	@%p16 bra 	$L__BB0_2;
$L__BB0_19:
	cvta.to.global.u64 	%rd10, %rd5;
	mad.lo.s32 	%r92, %r3, %r34, %r4;
	mul.wide.s32 	%rd11, %r92, 8;
	add.s64 	%rd12, %rd10, %rd11;
	st.global.f64 	[%rd12], %fd77;
	ret;

}


// ===== COMPILED SASS (sm_100) =====

	.target	sm_100

	.elftype	@"ET_EXEC"


//--------------------- .note.nv.tkinfo           --------------------------
	.section	.note.nv.tkinfo,"",@"SHT_NOTE"
	.sectionflags	@"SHF_NOTE_NV_TKINFO"
	.tkinfo
        /*0018*/ 	.word	0x00000002
        /*0030*/ 	.string	""
        /*0030*/ 	.string	"ptxas"
        /*0030*/ 	.string	"Cuda compilation tools, release 13.0, V13.0.88"
        /*0030*/ 	.string	"Build cuda_13.0.r13.0/compiler.36424714_0"
        /*0030*/ 	.string	"-arch sm_100 -m 64 "



//--------------------- .note.nv.cuinfo           --------------------------
	.section	.note.nv.cuinfo,"",@"SHT_NOTE"
	.sectionflags	@"SHF_NOTE_NV_CUINFO"
        /*0018*/ 	.short	0x0002
        /*001a*/ 	.short	0x0064
        /*001c*/ 	.short	0x0082
	.zero		2


//--------------------- .nv.info                  --------------------------
	.section	.nv.info,"",@"SHT_CUDA_INFO"
	.align	4


	//----- nvinfo : EIATTR_REGCOUNT
	.align		4
        /*0000*/ 	.byte	0x04, 0x2f
        /*0002*/ 	.short	(.L_1 - .L_0)
	.align		4
.L_0:
        /*0004*/ 	.word	index@(_Z24matrix_multi_tile_kernelPKdS0_Pdiiiii)
        /*0008*/ 	.word	0x00000020


	//----- nvinfo : EIATTR_FRAME_SIZE
	.align		4
.L_1:
        /*000c*/ 	.byte	0x04, 0x11
        /*000e*/ 	.short	(.L_3 - .L_2)
	.align		4
.L_2:
        /*0010*/ 	.word	index@($__internal_0_$__cuda_sm3x_div_rn_noftz_f32_slowpath)
        /*0014*/ 	.word	0x00000000


	//----- nvinfo : EIATTR_FRAME_SIZE
	.align		4
.L_3:
        /*0018*/ 	.byte	0x04, 0x11
        /*001a*/ 	.short	(.L_5 - .L_4)
	.align		4
.L_4:
        /*001c*/ 	.word	index@(_Z24matrix_multi_tile_kernelPKdS0_Pdiiiii)
        /*0020*/ 	.word	0x00000000


	//----- nvinfo : EIATTR_MIN_STACK_SIZE
	.align		4
.L_5:
        /*0024*/ 	.byte	0x04, 0x12
        /*0026*/ 	.short	(.L_7 - .L_6)
	.align		4
.L_6:
        /*0028*/ 	.word	index@(_Z24matrix_multi_tile_kernelPKdS0_Pdiiiii)
        /*002c*/ 	.word	0x00000000
.L_7:


//--------------------- .nv.compat                --------------------------
	.section	.nv.compat,"",@"SHT_CUDA_COMPAT_INFO"
	.align	4
        /*0000*/ 	.byte	0x02, 0x09, 0x00, 0x00, 0x02, 0x02, 0x01, 0x00, 0x02, 0x05, 0x05, 0x00, 0x03, 0x07, 0x01, 0x01
        /*0010*/ 	.byte	0x02, 0x03, 0x00, 0x00, 0x02, 0x06, 0x01, 0x00, 0x04, 0x0b, 0x08, 0x00, 0x01, 0x00, 0x00, 0x00
        /*0020*/ 	.byte	0x00, 0x00, 0x00, 0x00


//--------------------- .nv.info._Z24matrix_multi_tile_kernelPKdS0_Pdiiiii --------------------------
	.section	.nv.info._Z24matrix_multi_tile_kernelPKdS0_Pdiiiii,"",@"SHT_CUDA_INFO"
	.sectionflags	@""
	.align	4


	//----- nvinfo : EIATTR_CUDA_API_VERSION
	.align		4
        /*0000*/ 	.byte	0x04, 0x37
        /*0002*/ 	.short	(.L_9 - .L_8)
.L_8:
        /*0004*/ 	.word	0x00000082


	//----- nvinfo : EIATTR_KPARAM_INFO
	.align		4
.L_9:
        /*0008*/ 	.byte	0x04, 0x17
        /*000a*/ 	.short	(.L_11 - .L_10)
.L_10:
        /*000c*/ 	.word	0x00000000
        /*0010*/ 	.short	0x0007
        /*0012*/ 	.short	0x0028
        /*0014*/ 	.byte	0x00, 0xf0, 0x11, 0x00


	//----- nvinfo : EIATTR_KPARAM_INFO
	.align		4
.L_11:
        /*0018*/ 	.byte	0x04, 0x17
        /*001a*/ 	.short	(.L_13 - .L_12)
.L_12:
        /*001c*/ 	.word	0x00000000
        /*0020*/ 	.short	0x0006
        /*0022*/ 	.short	0x0024
        /*0024*/ 	.byte	0x00, 0xf0, 0x11, 0x00


	//----- nvinfo : EIATTR_KPARAM_INFO
	.align		4
.L_13:
        /*0028*/ 	.byte	0x04, 0x17
        /*002a*/ 	.short	(.L_15 - .L_14)
.L_14:
        /*002c*/ 	.word	0x00000000
        /*0030*/ 	.short	0x0005
        /*0032*/ 	.short	0x0020
        /*0034*/ 	.byte	0x00, 0xf0, 0x11, 0x00


	//----- nvinfo : EIATTR_KPARAM_INFO
	.align		4
.L_15:
        /*0038*/ 	.byte	0x04, 0x17
        /*003a*/ 	.short	(.L_17 - .L_16)
.L_16:
        /*003c*/ 	.word	0x00000000
        /*0040*/ 	.short	0x0004
        /*0042*/ 	.short	0x001c
        /*0044*/ 	.byte	0x00, 0xf0, 0x11, 0x00


	//----- nvinfo : EIATTR_KPARAM_INFO
	.align		4
.L_17:
        /*0048*/ 	.byte	0x04, 0x17
        /*004a*/ 	.short	(.L_19 - .L_18)
.L_18:
        /*004c*/ 	.word	0x00000000
        /*0050*/ 	.short	0x0003
        /*0052*/ 	.short	0x0018
        /*0054*/ 	.byte	0x00, 0xf0, 0x11, 0x00


	//----- nvinfo : EIATTR_KPARAM_INFO
	.align		4
.L_19:
        /*0058*/ 	.byte	0x04, 0x17
        /*005a*/ 	.short	(.L_21 - .L_20)
.L_20:
        /*005c*/ 	.word	0x00000000
        /*0060*/ 	.short	0x0002
        /*0062*/ 	.short	0x0010
        /*0064*/ 	.byte	0x00, 0xf5, 0x21, 0x00


	//----- nvinfo : EIATTR_KPARAM_INFO
	.align		4
.L_21:
        /*0068*/ 	.byte	0x04, 0x17
        /*006a*/ 	.short	(.L_23 - .L_22)
.L_22:
        /*006c*/ 	.word	0x00000000
        /*0070*/ 	.short	0x0001
        /*0072*/ 	.short	0x0008
        /*0074*/ 	.byte	0x00, 0xf5, 0x21, 0x00


	//----- nvinfo : EIATTR_KPARAM_INFO
	.align		4
.L_23:
        /*0078*/ 	.byte	0x04, 0x17
        /*007a*/ 	.short	(.L_25 - .L_24)
.L_24:
        /*007c*/ 	.word	0x00000000
        /*0080*/ 	.short	0x0000
        /*0082*/ 	.short	0x0000
        /*0084*/ 	.byte	0x00, 0xf5, 0x21, 0x00


	//----- nvinfo : EIATTR_SPARSE_MMA_MASK
	.align		4
.L_25:
        /*0088*/ 	.byte	0x03, 0x50
        /*008a*/ 	.short	0x0000


	//----- nvinfo : EIATTR_MAXREG_COUNT
	.align		4
        /*008c*/ 	.byte	0x03, 0x1b
        /*008e*/ 	.short	0x00ff


	//----- nvinfo : EIATTR_NUM_BARRIERS
	.align		4
        /*0090*/ 	.byte	0x02, 0x4c
        /*0092*/ 	.byte	0x01
	.zero		1


	//----- nvinfo : EIATTR_MERCURY_ISA_VERSION
	.align		4
        /*0094*/ 	.byte	0x03, 0x5f
        /*0096*/ 	.short	0x0101


	//----- nvinfo : EIATTR_VRC_CTA_INIT_COUNT
	.align		4
        /*0098*/ 	.byte	0x02, 0x4a
	.zero		1
	.zero		1


	//----- nvinfo : EIATTR_EXIT_INSTR_OFFSETS
	.align		4
        /*009c*/ 	.byte	0x04, 0x1c
        /*009e*/ 	.short	(.L_27 - .L_26)


	//   ....[0]....
.L_26:
        /*00a0*/ 	.word	0x00000c20


	//----- nvinfo : EIATTR_CRS_STACK_SIZE
	.align		4
.L_27:
        /*00a4*/ 	.byte	0x04, 0x1e
        /*00a6*/ 	.short	(.L_29 - .L_28)
.L_28:
        /*00a8*/ 	.word	0x00000000


	//----- nvinfo : EIATTR_CBANK_PARAM_SIZE
	.align		4
.L_29:
        /*00ac*/ 	.byte	0x03, 0x19
        /*00ae*/ 	.short	0x002c


	//----- nvinfo : EIATTR_PARAM_CBANK
	.align		4
        /*00b0*/ 	.byte	0x04, 0x0a
        /*00b2*/ 	.short	(.L_31 - .L_30)
	.align		4
.L_30:
        /*00b4*/ 	.word	index@(.nv.constant0._Z24matrix_multi_tile_kernelPKdS0_Pdiiiii)
        /*00b8*/ 	.short	0x0380
        /*00ba*/ 	.short	0x002c


	//----- nvinfo : EIATTR_SW_WAR
	.align		4
.L_31:
        /*00bc*/ 	.byte	0x04, 0x36
        /*00be*/ 	.short	(.L_33 - .L_32)
.L_32:
        /*00c0*/ 	.word	0x00000008
.L_33:


//--------------------- .nv.callgraph             --------------------------
	.section	.nv.callgraph,"",@"SHT_CUDA_CALLGRAPH"
	.align	4
	.sectionentsize	8
	.align		4
        /*0000*/ 	.word	0x00000000
	.align		4
        /*0004*/ 	.word	0xffffffff
	.align		4
        /*0008*/ 	.word	0x00000000
	.align		4
        /*000c*/ 	.word	0xfffffffe
	.align		4
        /*0010*/ 	.word	0x00000000
	.align		4
        /*0014*/ 	.word	0xfffffffd
	.align		4
        /*0018*/ 	.word	0x00000000
	.align		4
        /*001c*/ 	.word	0xfffffffc


//--------------------- .text._Z24matrix_multi_tile_kernelPKdS0_Pdiiiii --------------------------
	.section	.text._Z24matrix_multi_tile_kernelPKdS0_Pdiiiii,"ax",@progbits
	.align	128
        .global         _Z24matrix_multi_tile_kernelPKdS0_Pdiiiii
        .type           _Z24matrix_multi_tile_kernelPKdS0_Pdiiiii,@function
        .size           _Z24matrix_multi_tile_kernelPKdS0_Pdiiiii,(.L_x_18 - _Z24matrix_multi_tile_kernelPKdS0_Pdiiiii)
        .other          _Z24matrix_multi_tile_kernelPKdS0_Pdiiiii,@"STO_CUDA_ENTRY STV_DEFAULT"
_Z24matrix_multi_tile_kernelPKdS0_Pdiiiii:
.text._Z24matrix_multi_tile_kernelPKdS0_Pdiiiii:
[----:B------:R-:W-:Y:S08]  /*0000*/  LDC R1, c[0x0][0x37c] ;  /* 0x0000df00ff017b82 */ /* 0x000ff00000000800 */
[----:B------:R-:W0:Y:S01]  /*0010*/  LDC R9, c[0x0][0x3a8] ;  /* 0x0000ea00ff097b82 */ /* 0x000e220000000800 */
[----:B------:R-:W1:Y:S01]  /*0020*/  LDCU UR6, c[0x0][0x398] ;  /* 0x00007300ff0677ac */ /* 0x000e620008000800 */
[----:B------:R-:W2:Y:S01]  /*0030*/  S2R R0, SR_TID.Y ;  /* 0x0000000000007919 */ /* 0x000ea20000002200 */
[----:B------:R-:W3:Y:S05]  /*0040*/  S2R R2, SR_TID.X ;  /* 0x0000000000027919 */ /* 0x000eea0000002100 */
[----:B------:R-:W2:Y:S08]  /*0050*/  S2UR UR5, SR_CTAID.Y ;  /* 0x00000000000579c3 */ /* 0x000eb00000002600 */
[----:B------:R-:W3:Y:S01]  /*0060*/  S2UR UR4, SR_CTAID.X ;  /* 0x00000000000479c3 */ /* 0x000ee20000002500 */
[----:B-1----:R-:W-:-:S02]  /*0070*/  I2FP.F32.S32 R5, UR6 ;  /* 0x0000000600057c45 */ /* 0x002fc40008201400 */
[----:B0-----:R-:W-:-:S04]  /*0080*/  I2FP.F32.S32 R6, R9 ;  /* 0x0000000900067245 */ /* 0x001fc80000201400 */
[----:B------:R-:W0:Y:S08]  /*0090*/  MUFU.RCP R3, R6 ;  /* 0x0000000600037308 */ /* 0x000e300000001000 */
[----:B------:R-:W1:Y:S01]  /*00a0*/  FCHK P0, R5, R6 ;  /* 0x0000000605007302 */ /* 0x000e620000000000 */
[----:B0-----:R-:W-:-:S04]  /*00b0*/  FFMA R4, -R6, R3, 1 ;  /* 0x3f80000006047423 */ /* 0x001fc80000000103 */
[----:B------:R-:W-:-:S04]  /*00c0*/  FFMA R4, R3, R4, R3 ;  /* 0x0000000403047223 */ /* 0x000fc80000000003 */
[----:B------:R-:W-:-:S04]  /*00d0*/  FFMA R7, R5, R4, RZ ;  /* 0x0000000405077223 */ /* 0x000fc800000000ff */
[----:B------:R-:W-:-:S04]  /*00e0*/  FFMA R3, -R6, R7, R5 ;  /* 0x0000000706037223 */ /* 0x000fc80000000105 */
[----:B------:R-:W-:Y:S01]  /*00f0*/  FFMA R7, R4, R3, R7 ;  /* 0x0000000304077223 */ /* 0x000fe20000000007 */
[C---:B--2---:R-:W-:Y:S02]  /*0100*/  IMAD R3, R9.reuse, UR5, R0 ;  /* 0x0000000509037c24 */ /* 0x044fe4000f8e0200 */
[----:B---3--:R-:W-:Y:S01]  /*0110*/  IMAD R4, R9, UR4, R2 ;  /* 0x0000000409047c24 */ /* 0x008fe2000f8e0202 */
[----:B-1----:R-:W-:Y:S06]  /*0120*/  @!P0 BRA `(.L_x_0) ;  /* 0x00000000000c8947 */ /* 0x002fec0003800000 */
[----:B------:R-:W-:-:S07]  /*0130*/  MOV R8, 0x150 ;  /* 0x0000015000087802 */ /* 0x000fce0000000f00 */
[----:B------:R-:W-:Y:S05]  /*0140*/  CALL.REL.NOINC `($__internal_0_$__cuda_sm3x_div_rn_noftz_f32_slowpath) ;  /* 0x0000000800b87944 */ /* 0x000fea0003c00000 */
[----:B------:R-:W-:-:S07]  /*0150*/  IMAD.MOV.U32 R7, RZ, RZ, R5 ;  /* 0x000000ffff077224 */ /* 0x000fce00078e0005 */
.L_x_0:
[----:B------:R-:W0:Y:S01]  /*0160*/  LDCU UR4, c[0x0][0x39c] ;  /* 0x00007380ff0477ac */ /* 0x000e220008000800 */
[----:B------:R-:W1:Y:S01]  /*0170*/  MUFU.RCP R5, R6 ;  /* 0x0000000600057308 */ /* 0x000e620000001000 */
[----:B0-----:R-:W-:Y:S01]  /*0180*/  I2FP.F32.S32 R9, UR4 ;  /* 0x0000000400097c45 */ /* 0x001fe20008201400 */
[----:B-1----:R-:W-:-:S06]  /*0190*/  FFMA R8, -R6, R5, 1 ;  /* 0x3f80000006087423 */ /* 0x002fcc0000000105 */
[----:B------:R-:W0:Y:S01]  /*01a0*/  FCHK P0, R9, R6 ;  /* 0x0000000609007302 */ /* 0x000e220000000000 */
[----:B------:R-:W-:-:S04]  /*01b0*/  FFMA R5, R5, R8, R5 ;  /* 0x0000000805057223 */ /* 0x000fc80000000005 */
[----:B------:R-:W-:-:S04]  /*01c0*/  FFMA R8, R5, R9, RZ ;  /* 0x0000000905087223 */ /* 0x000fc800000000ff */
[----:B------:R-:W-:-:S04]  /*01d0*/  FFMA R11, -R6, R8, R9 ;  /* 0x00000008060b7223 */ /* 0x000fc80000000109 */
[----:B------:R-:W-:Y:S01]  /*01e0*/  FFMA R8, R5, R11, R8 ;  /* 0x0000000b05087223 */ /* 0x000fe20000000008 */
[----:B0-----:R-:W-:Y:S06]  /*01f0*/  @!P0 BRA `(.L_x_1) ;  /* 0x0000000000108947 */ /* 0x001fec0003800000 */
[----:B------:R-:W-:Y:S01]  /*0200*/  IMAD.MOV.U32 R5, RZ, RZ, R9 ;  /* 0x000000ffff057224 */ /* 0x000fe200078e0009 */
[----:B------:R-:W-:-:S07]  /*0210*/  MOV R8, 0x230 ;  /* 0x0000023000087802 */ /* 0x000fce0000000f00 */
[----:B------:R-:W-:Y:S05]  /*0220*/  CALL.REL.NOINC `($__internal_0_$__cuda_sm3x_div_rn_noftz_f32_slowpath) ;  /* 0x0000000800807944 */ /* 0x000fea0003c00000 */
[----:B------:R-:W-:-:S07]  /*0230*/  IMAD.MOV.U32 R8, RZ, RZ, R5 ;  /* 0x000000ffff087224 */ /* 0x000fce00078e0005 */
.L_x_1:
[----:B------:R-:W-:Y:S01]  /*0240*/  FMNMX R5, R8, R7, !PT ;  /* 0x0000000708057209 */ /* 0x000fe20007800000 */
[----:B------:R-:W0:Y:S01]  /*0250*/  LDCU.64 UR14, c[0x0][0x358] ;  /* 0x00006b00ff0e77ac */ /* 0x000e220008000a00 */
[----:B------:R-:W-:-:S04]  /*0260*/  CS2R R20, SRZ ;  /* 0x0000000000147805 */ /* 0x000fc8000001ff00 */
[----:B------:R-:W1:Y:S02]  /*0270*/  FRND.CEIL R5, R5 ;  /* 0x0000000500057307 */ /* 0x000e640000209000 */
[----:B-1----:R-:W-:-:S13]  /*0280*/  FSETP.GT.AND P0, PT, R5, RZ, PT ;  /* 0x000000ff0500720b */ /* 0x002fda0003f04000 */
[----:B0-----:R-:W-:Y:S05]  /*0290*/  @!P0 BRA `(.L_x_2) ;  /* 0x00000008004c8947 */ /* 0x001fea0003800000 */
[----:B------:R-:W0:Y:S01]  /*02a0*/  S2UR UR6, SR_CgaCtaId ;  /* 0x00000000000679c3 */ /* 0x000e220000008800 */
[----:B------:R-:W1:Y:S01]  /*02b0*/  LDCU UR4, c[0x0][0x3a4] ;  /* 0x00007480ff0477ac */ /* 0x000e620008000800 */
[----:B------:R-:W-:Y:S01]  /*02c0*/  CS2R R20, SRZ ;  /* 0x0000000000147805 */ /* 0x000fe2000001ff00 */
[----:B------:R-:W2:Y:S01]  /*02d0*/  LDCU UR7, c[0x0][0x3a8] ;  /* 0x00007500ff0777ac */ /* 0x000ea20008000800 */
[----:B------:R-:W-:Y:S01]  /*02e0*/  UMOV UR5, 0x400 ;  /* 0x0000040000057882 */ /* 0x000fe20000000000 */
[----:B-1----:R-:W-:Y:S01]  /*02f0*/  USHF.L.U32 UR4, UR4, 0x3, URZ ;  /* 0x0000000304047899 */ /* 0x002fe200080006ff */
[----:B--2---:R-:W-:Y:S01]  /*0300*/  IMAD R7, R0, UR7, RZ ;  /* 0x0000000700077c24 */ /* 0x004fe2000f8e02ff */
[----:B0-----:R-:W-:-:S04]  /*0310*/  ULEA UR5, UR6, UR5, 0x18 ;  /* 0x0000000506057291 */ /* 0x001fc8000f8ec0ff */
[----:B------:R-:W-:Y:S01]  /*0320*/  LEA R22, R2, UR4, 0x3 ;  /* 0x0000000402167c11 */ /* 0x000fe2000f8e18ff */
[----:B------:R-:W-:Y:S02]  /*0330*/  ULOP3.LUT UR6, UR7, 0xfffffff8, URZ, 0xc0, !UPT ;  /* 0xfffffff807067892 */ /* 0x000fe4000f8ec0ff */
[----:B------:R-:W-:Y:S01]  /*0340*/  ULOP3.LUT UR10, UR7, 0x7, URZ, 0xc0, !UPT ;  /* 0x00000007070a7892 */ /* 0x000fe2000f8ec0ff */
[----:B------:R-:W-:Y:S01]  /*0350*/  LEA R23, R7, UR5, 0x3 ;  /* 0x0000000507177c11 */ /* 0x000fe2000f8e18ff */
[----:B------:R-:W-:Y:S01]  /*0360*/  VIADD R22, R22, UR5 ;  /* 0x0000000516167c36 */ /* 0x000fe20008000000 */
[----:B------:R-:W-:Y:S02]  /*0370*/  ULOP3.LUT UR11, UR7, 0x3, URZ, 0xc0, !UPT ;  /* 0x00000003070b7892 */ /* 0x000fe4000f8ec0ff */
[----:B------:R-:W-:Y:S01]  /*0380*/  UIADD3 UR9, UPT, UPT, UR4, UR5, URZ ;  /* 0x0000000504097290 */ /* 0x000fe2000fffe0ff */
[----:B------:R-:W-:Y:S01]  /*0390*/  VIADD R23, R23, 0x20 ;  /* 0x0000002017177836 */ /* 0x000fe20000000000 */
[----:B------:R-:W-:Y:S01]  /*03a0*/  UIADD3 UR7, UPT, UPT, -UR6, URZ, URZ ;  /* 0x000000ff06077290 */ /* 0x000fe2000fffe1ff */
[----:B------:R-:W-:-:S11]  /*03b0*/  UMOV UR4, URZ ;  /* 0x000000ff00047c82 */ /* 0x000fd60008000000 */
.L_x_8:
[----:B0-----:R-:W0:Y:S01]  /*03c0*/  LDC R25, c[0x0][0x3a8] ;  /* 0x0000ea00ff197b82 */ /* 0x001e220000000800 */
[----:B------:R-:W1:Y:S01]  /*03d0*/  LDCU UR5, c[0x0][0x3a0] ;  /* 0x00007400ff0577ac */ /* 0x000e620008000800 */
[----:B------:R-:W2:Y:S01]  /*03e0*/  LDCU UR8, c[0x0][0x398] ;  /* 0x00007300ff0877ac */ /* 0x000ea20008000800 */
[----:B------:R-:W3:Y:S01]  /*03f0*/  LDCU UR12, c[0x0][0x39c] ;  /* 0x00007380ff0c77ac */ /* 0x000ee20008000800 */
[C---:B0-----:R-:W-:Y:S02]  /*0400*/  IMAD R6, R25.reuse, UR4, R2 ;  /* 0x0000000419067c24 */ /* 0x041fe4000f8e0202 */
[----:B------:R-:W-:-:S03]  /*0410*/  IMAD R15, R25, UR4, R0 ;  /* 0x00000004190f7c24 */ /* 0x000fc6000f8e0200 */
[----:B-1----:R-:W-:Y:S02]  /*0420*/  ISETP.GE.AND P0, PT, R6, UR5, PT ;  /* 0x0000000506007c0c */ /* 0x002fe4000bf06270 */
[----:B------:R-:W-:Y:S02]  /*0430*/  ISETP.GE.AND P1, PT, R15, UR5, PT ;  /* 0x000000050f007c0c */ /* 0x000fe4000bf26270 */
[----:B--2---:R-:W-:Y:S02]  /*0440*/  ISETP.GE.OR P0, PT, R3, UR8, P0 ;  /* 0x0000000803007c0c */ /* 0x004fe40008706670 */
[----:B---3--:R-:W-:-:S11]  /*0450*/  ISETP.GE.OR P1, PT, R4, UR12, P1 ;  /* 0x0000000c04007c0c */ /* 0x008fd60008f26670 */
[----:B------:R-:W0:Y:S01]  /*0460*/  @!P0 LDC.64 R10, c[0x0][0x380] ;  /* 0x0000e000ff0a8b82 */ /* 0x000e220000000a00 */
[----:B------:R-:W-:Y:S02]  /*0470*/  @!P0 IMAD R9, R3, UR5, R6 ;  /* 0x0000000503098c24 */ /* 0x000fe4000f8e0206 */
[----:B------:R-:W-:-:S05]  /*0480*/  @!P1 IMAD R15, R15, UR12, R4 ;  /* 0x0000000c0f0f9c24 */ /* 0x000fca000f8e0204 */
[----:B------:R-:W1:Y:S01]  /*0490*/  @!P1 LDC.64 R12, c[0x0][0x388] ;  /* 0x0000e200ff0c9b82 */ /* 0x000e620000000a00 */
[----:B0-----:R-:W-:Y:S01]  /*04a0*/  @!P0 IMAD.WIDE R10, R9, 0x8, R10 ;  /* 0x00000008090a8825 */ /* 0x001fe200078e020a */
[----:B------:R-:W-:-:S06]  /*04b0*/  CS2R R8, SRZ ;  /* 0x0000000000087805 */ /* 0x000fcc000001ff00 */
[----:B------:R-:W2:Y:S01]  /*04c0*/  @!P0 LDG.E.64 R8, desc[UR14][R10.64] ;  /* 0x0000000e0a088981 */ /* 0x000ea2000c1e1b00 */
[----:B-1----:R-:W-:Y:S01]  /*04d0*/  @!P1 IMAD.WIDE R14, R15, 0x8, R12 ;  /* 0x000000080f0e9825 */ /* 0x002fe200078e020c */
[----:B------:R-:W-:-:S06]  /*04e0*/  CS2R R12, SRZ ;  /* 0x00000000000c7805 */ /* 0x000fcc000001ff00 */
[----:B------:R-:W3:Y:S01]  /*04f0*/  @!P1 LDG.E.64 R12, desc[UR14][R14.64] ;  /* 0x0000000e0e0c9981 */ /* 0x000ee2000c1e1b00 */
[----:B------:R-:W0:Y:S01]  /*0500*/  S2UR UR8, SR_CgaCtaId ;  /* 0x00000000000879c3 */ /* 0x000e220000008800 */
[----:B------:R-:W-:Y:S01]  /*0510*/  UMOV UR5, 0x400 ;  /* 0x0000040000057882 */ /* 0x000fe20000000000 */
[----:B------:R-:W-:Y:S01]  /*0520*/  IMAD.IADD R6, R7, 0x1, R2 ;  /* 0x0000000107067824 */ /* 0x000fe200078e0202 */
[----:B------:R-:W-:-:S04]  /*0530*/  ISETP.NE.AND P0, PT, R25, RZ, PT ;  /* 0x000000ff1900720c */ /* 0x000fc80003f05270 */
[----:B------:R-:W-:Y:S01]  /*0540*/  LEA R19, R6, UR9, 0x3 ;  /* 0x0000000906137c11 */ /* 0x000fe2000f8e18ff */
[----:B0-----:R-:W-:-:S06]  /*0550*/  ULEA UR8, UR8, UR5, 0x18 ;  /* 0x0000000508087291 */ /* 0x001fcc000f8ec0ff */
[----:B------:R-:W-:-:S05]  /*0560*/  LEA R17, R6, UR8, 0x3 ;  /* 0x0000000806117c11 */ /* 0x000fca000f8e18ff */
[----:B--2---:R0:W-:Y:S04]  /*0570*/  STS.64 [R17], R8 ;  /* 0x0000000811007388 */ /* 0x0041e80000000a00 */
[----:B---3--:R0:W-:Y:S01]  /*0580*/  STS.64 [R19], R12 ;  /* 0x0000000c13007388 */ /* 0x0081e20000000a00 */
[----:B------:R-:W-:Y:S06]  /*0590*/  BAR.SYNC.DEFER_BLOCKING 0x0 ;  /* 0x0000000000007b1d */ /* 0x000fec0000010000 */
[----:B------:R-:W-:Y:S05]  /*05a0*/  @!P0 BRA `(.L_x_3) ;  /* 0x0000000400748947 */ /* 0x000fea0003800000 */
[----:B------:R-:W-:Y:S01]  /*05b0*/  ISETP.GE.U32.AND P0, PT, R25, 0x8, PT ;  /* 0x000000081900780c */ /* 0x000fe20003f06070 */
[----:B------:R-:W-:-:S12]  /*05c0*/  UMOV UR5, URZ ;  /* 0x000000ff00057c82 */ /* 0x000fd80008000000 */
[----:B------:R-:W-:Y:S05]  /*05d0*/  @!P0 BRA `(.L_x_4) ;  /* 0x0000000000a08947 */ /* 0x000fea0003800000 */
[----:B------:R-:W-:Y:S01]  /*05e0*/  IMAD.MOV.U32 R24, RZ, RZ, R23 ;  /* 0x000000ffff187224 */ /* 0x000fe200078e0017 */
[----:B------:R-:W-:Y:S01]  /*05f0*/  UMOV UR5, UR7 ;  /* 0x0000000700057c82 */ /* 0x000fe20008000000 */
[----:B------:R-:W-:-:S07]  /*0600*/  IMAD.MOV.U32 R6, RZ, RZ, R22 ;  /* 0x000000ffff067224 */ /* 0x000fce00078e0016 */
.L_x_5:
[----:B------:R-:W-:Y:S01]  /*0610*/  LDS.64 R14, [R24+-0x20] ;  /* 0xffffe000180e7984 */ /* 0x000fe20000000a00 */
[C---:B------:R-:W-:Y:S01]  /*0620*/  IMAD R26, R25.reuse, 0x8, R6 ;  /* 0x00000008191a7824 */ /* 0x040fe200078e0206 */
[----:B------:R-:W-:Y:S02]  /*0630*/  UIADD3 UR5, UPT, UPT, UR5, 0x8, URZ ;  /* 0x0000000805057890 */ /* 0x000fe4000fffe0ff */
[----:B0-----:R0:W1:Y:S01]  /*0640*/  LDS.64 R12, [R6] ;  /* 0x00000000060c7984 */ /* 0x0010620000000a00 */
[C---:B------:R-:W-:Y:S01]  /*0650*/  IMAD R28, R25.reuse, 0x8, R26 ;  /* 0x00000008191c7824 */ /* 0x040fe200078e021a */
[----:B------:R-:W-:Y:S02]  /*0660*/  UISETP.NE.AND UP0, UPT, UR5, URZ, UPT ;  /* 0x000000ff0500728c */ /* 0x000fe4000bf05270 */
[----:B------:R-:W-:Y:S01]  /*0670*/  LDS.64 R10, [R24+-0x18] ;  /* 0xffffe800180a7984 */ /* 0x000fe20000000a00 */
[----:B------:R-:W-:-:S03]  /*0680*/  IMAD R27, R25, 0x8, R28 ;  /* 0x00000008191b7824 */ /* 0x000fc600078e021c */
[----:B------:R2:W3:Y:S01]  /*0690*/  LDS.64 R8, [R26] ;  /* 0x000000001a087984 */ /* 0x0004e20000000a00 */
[C---:B------:R-:W-:Y:S02]  /*06a0*/  IMAD R29, R25.reuse, 0x8, R27 ;  /* 0x00000008191d7824 */ /* 0x040fe400078e021b */
[C---:B0-----:R-:W-:Y:S01]  /*06b0*/  IMAD R6, R25.reuse, 0x40, R6 ;  /* 0x0000004019067824 */ /* 0x041fe200078e0206 */
[----:B------:R-:W-:Y:S04]  /*06c0*/  LDS.64 R18, [R24+-0x10] ;  /* 0xfffff00018127984 */ /* 0x000fe80000000a00 */
[----:B------:R0:W4:Y:S01]  /*06d0*/  LDS.64 R16, [R28] ;  /* 0x000000001c107984 */ /* 0x0001220000000a00 */
[----:B--2---:R-:W-:-:S04]  /*06e0*/  IMAD R26, R25, 0x8, R29 ;  /* 0x00000008191a7824 */ /* 0x004fc800078e021d */
[C---:B0-----:R-:W-:Y:S01]  /*06f0*/  IMAD R28, R25.reuse, 0x8, R26 ;  /* 0x00000008191c7824 */ /* 0x041fe200078e021a */
[----:B-1----:R-:W-:Y:S01]  /*0700*/  DFMA R20, R14, R12, R20 ;  /* 0x0000000c0e14722b */ /* 0x002fe20000000014 */
[----:B------:R-:W-:Y:S04]  /*0710*/  LDS.64 R12, [R24] ;  /* 0x00000000180c7984 */ /* 0x000fe80000000a00 */
[----:B------:R-:W-:Y:S03]  /*0720*/  LDS.64 R14, [R29] ;  /* 0x000000001d0e7984 */ /* 0x000fe60000000a00 */
[----:B---3--:R-:W-:Y:S01]  /*0730*/  DFMA R20, R10, R8, R20 ;  /* 0x000000080a14722b */ /* 0x008fe20000000014 */
[----:B------:R-:W-:Y:S04]  /*0740*/  LDS.64 R10, [R24+-0x8] ;  /* 0xfffff800180a7984 */ /* 0x000fe80000000a00 */
[----:B------:R0:W1:Y:S03]  /*0750*/  LDS.64 R8, [R27] ;  /* 0x000000001b087984 */ /* 0x0000660000000a00 */
[----:B----4-:R-:W-:Y:S01]  /*0760*/  DFMA R16, R18, R16, R20 ;  /* 0x000000101210722b */ /* 0x010fe20000000014 */
[----:B------:R-:W-:Y:S01]  /*0770*/  LDS.64 R18, [R24+0x18] ;  /* 0x0000180018127984 */ /* 0x000fe20000000a00 */
[----:B0-----:R-:W-:-:S05]  /*0780*/  IMAD R27, R25, 0x8, R28 ;  /* 0x00000008191b7824 */ /* 0x001fca00078e021c */
[----:B------:R-:W-:Y:S01]  /*0790*/  LDS.64 R20, [R27] ;  /* 0x000000001b147984 */ /* 0x000fe20000000a00 */
[----:B-1----:R-:W-:-:S03]  /*07a0*/  DFMA R16, R10, R8, R16 ;  /* 0x000000080a10722b */ /* 0x002fc60000000010 */
[----:B------:R-:W-:Y:S04]  /*07b0*/  LDS.64 R8, [R24+0x8] ;  /* 0x0000080018087984 */ /* 0x000fe80000000a00 */
[----:B------:R-:W0:Y:S01]  /*07c0*/  LDS.64 R10, [R26] ;  /* 0x000000001a0a7984 */ /* 0x000e220000000a00 */
[----:B------:R-:W-:-:S03]  /*07d0*/  DFMA R12, R12, R14, R16 ;  /* 0x0000000e0c0c722b */ /* 0x000fc60000000010 */
[----:B------:R1:W-:Y:S04]  /*07e0*/  LDS.64 R14, [R24+0x10] ;  /* 0x00001000180e7984 */ /* 0x0003e80000000a00 */
[----:B------:R-:W2:Y:S01]  /*07f0*/  LDS.64 R16, [R28] ;  /* 0x000000001c107984 */ /* 0x000ea20000000a00 */
[----:B-1----:R-:W-:Y:S01]  /*0800*/  VIADD R24, R24, 0x40 ;  /* 0x0000004018187836 */ /* 0x002fe20000000000 */
[----:B0-----:R-:W-:-:S08]  /*0810*/  DFMA R8, R8, R10, R12 ;  /* 0x0000000a0808722b */ /* 0x001fd0000000000c */
[----:B--2---:R-:W-:-:S08]  /*0820*/  DFMA R8, R14, R16, R8 ;  /* 0x000000100e08722b */ /* 0x004fd00000000008 */
[----:B------:R-:W-:Y:S01]  /*0830*/  DFMA R20, R18, R20, R8 ;  /* 0x000000141214722b */ /* 0x000fe20000000008 */
[----:B------:R-:W-:Y:S10]  /*0840*/  BRA.U UP0, `(.L_x_5) ;  /* 0xfffffffd00707547 */ /* 0x000ff4000b83ffff */
[----:B------:R-:W-:-:S05]  /*0850*/  UMOV UR5, UR6 ;  /* 0x0000000600057c82 */ /* 0x000fca0008000000 */
.L_x_4:
[----:B------:R-:W-:-:S09]  /*0860*/  UISETP.NE.AND UP0, UPT, UR10, URZ, UPT ;  /* 0x000000ff0a00728c */ /* 0x000fd2000bf05270 */
[----:B------:R-:W-:Y:S05]  /*0870*/  BRA.U !UP0, `(.L_x_3) ;  /* 0x0000000108c07547 */ /* 0x000fea000b800000 */
[----:B------:R-:W-:Y:S02]  /*0880*/  UIADD3 UR12, UPT, UPT, UR10, -0x1, URZ ;  /* 0xffffffff0a0c7890 */ /* 0x000fe4000fffe0ff */
[----:B------:R-:W-:Y:S02]  /*0890*/  UISETP.NE.AND UP1, UPT, UR11, URZ, UPT ;  /* 0x000000ff0b00728c */ /* 0x000fe4000bf25270 */
[----:B------:R-:W-:-:S09]  /*08a0*/  UISETP.GE.U32.AND UP0, UPT, UR12, 0x3, UPT ;  /* 0x000000030c00788c */ /* 0x000fd2000bf06070 */
[----:B------:R-:W-:Y:S05]  /*08b0*/  BRA.U !UP0, `(.L_x_6) ;  /* 0x0000000108507547 */ /* 0x000fea000b800000 */
[----:B------:R-:W-:Y:S02]  /*08c0*/  VIADD R6, R7, UR5 ;  /* 0x0000000507067c36 */ /* 0x000fe40008000000 */
[----:B0-----:R-:W-:Y:S01]  /*08d0*/  IMAD R8, R25, UR5, R2 ;  /* 0x0000000519087c24 */ /* 0x001fe2000f8e0202 */
[----:B------:R-:W-:Y:S02]  /*08e0*/  UIADD3 UR5, UPT, UPT, UR5, 0x4, URZ ;  /* 0x0000000405057890 */ /* 0x000fe4000fffe0ff */
[----:B------:R-:W-:Y:S02]  /*08f0*/  LEA R6, R6, UR8, 0x3 ;  /* 0x0000000806067c11 */ /* 0x000fe4000f8e18ff */
[----:B------:R-:W-:-:S03]  /*0900*/  LEA R24, R8, UR9, 0x3 ;  /* 0x0000000908187c11 */ /* 0x000fc6000f8e18ff */
[----:B------:R-:W-:Y:S02]  /*0910*/  LDS.64 R16, [R6] ;  /* 0x0000000006107984 */ /* 0x000fe40000000a00 */
[C---:B------:R-:W-:Y:S02]  /*0920*/  IMAD R26, R25.reuse, 0x8, R24 ;  /* 0x00000008191a7824 */ /* 0x040fe400078e0218 */
[----:B------:R-:W0:Y:S02]  /*0930*/  LDS.64 R14, [R24] ;  /* 0x00000000180e7984 */ /* 0x000e240000000a00 */
[C---:B------:R-:W-:Y:S02]  /*0940*/  IMAD R28, R25.reuse, 0x8, R26 ;  /* 0x00000008191c7824 */ /* 0x040fe400078e021a */
[----:B------:R-:W-:Y:S03]  /*0950*/  LDS.64 R18, [R6+0x8] ;  /* 0x0000080006127984 */ /* 0x000fe60000000a00 */
[----:B------:R-:W-:Y:S01]  /*0960*/  LEA R27, R25, R28, 0x3 ;  /* 0x0000001c191b7211 */ /* 0x000fe200078e18ff */
[----:B------:R-:W1:Y:S04]  /*0970*/  LDS.64 R8, [R26] ;  /* 0x000000001a087984 */ /* 0x000e680000000a00 */
[----:B------:R-:W-:Y:S04]  /*0980*/  LDS.64 R10, [R6+0x10] ;  /* 0x00001000060a7984 */ /* 0x000fe80000000a00 */
[----:B------:R-:W2:Y:S01]  /*0990*/  LDS.64 R12, [R28] ;  /* 0x000000001c0c7984 */ /* 0x000ea20000000a00 */
[----:B0-----:R-:W-:-:S03]  /*09a0*/  DFMA R20, R16, R14, R20 ;  /* 0x0000000e1014722b */ /* 0x001fc60000000014 */
[----:B------:R-:W-:Y:S04]  /*09b0*/  LDS.64 R14, [R6+0x18] ;  /* 0x00001800060e7984 */ /* 0x000fe80000000a00 */
[----:B------:R-:W0:Y:S01]  /*09c0*/  LDS.64 R16, [R27] ;  /* 0x000000001b107984 */ /* 0x000e220000000a00 */
[----:B-1----:R-:W-:-:S08]  /*09d0*/  DFMA R8, R18, R8, R20 ;  /* 0x000000081208722b */ /* 0x002fd00000000014 */
[----:B--2---:R-:W-:-:S08]  /*09e0*/  DFMA R8, R10, R12, R8 ;  /* 0x0000000c0a08722b */ /* 0x004fd00000000008 */
[----:B0-----:R-:W-:-:S11]  /*09f0*/  DFMA R20, R14, R16, R8 ;  /* 0x000000100e14722b */ /* 0x001fd60000000008 */
.L_x_6:
[----:B------:R-:W-:Y:S05]  /*0a00*/  BRA.U !UP1, `(.L_x_3) ;  /* 0x00000001095c7547 */ /* 0x000fea000b800000 */
[----:B------:R-:W-:Y:S01]  /*0a10*/  UISETP.NE.AND UP0, UPT, UR11, 0x1, UPT ;  /* 0x000000010b00788c */ /* 0x000fe2000bf05270 */
[----:B------:R-:W-:-:S08]  /*0a20*/  LOP3.LUT P0, RZ, R25, 0x1, RZ, 0xc0, !PT ;  /* 0x0000000119ff7812 */ /* 0x000fd0000780c0ff */
[----:B------:R-:W-:Y:S05]  /*0a30*/  BRA.U !UP0, `(.L_x_7) ;  /* 0x0000000108307547 */ /* 0x000fea000b800000 */
[----:B------:R-:W-:Y:S02]  /*0a40*/  VIADD R6, R7, UR5 ;  /* 0x0000000507067c36 */ /* 0x000fe40008000000 */
[----:B0-----:R-:W-:Y:S01]  /*0a50*/  IMAD R8, R25, UR5, R2 ;  /* 0x0000000519087c24 */ /* 0x001fe2000f8e0202 */
[----:B------:R-:W-:Y:S02]  /*0a60*/  UIADD3 UR5, UPT, UPT, UR5, 0x2, URZ ;  /* 0x0000000205057890 */ /* 0x000fe4000fffe0ff */
[----:B------:R-:W-:Y:S02]  /*0a70*/  LEA R6, R6, UR8, 0x3 ;  /* 0x0000000806067c11 */ /* 0x000fe4000f8e18ff */
[----:B------:R-:W-:-:S03]  /*0a80*/  LEA R16, R8, UR9, 0x3 ;  /* 0x0000000908107c11 */ /* 0x000fc6000f8e18ff */
[----:B------:R-:W-:Y:S02]  /*0a90*/  LDS.64 R12, [R6] ;  /* 0x00000000060c7984 */ /* 0x000fe40000000a00 */
[----:B------:R-:W-:Y:S02]  /*0aa0*/  IMAD R10, R25, 0x8, R16 ;  /* 0x00000008190a7824 */ /* 0x000fe400078e0210 */
[----:B------:R-:W0:Y:S04]  /*0ab0*/  LDS.64 R14, [R16] ;  /* 0x00000000100e7984 */ /* 0x000e280000000a00 */
[----:B------:R-:W-:Y:S04]  /*0ac0*/  LDS.64 R8, [R6+0x8] ;  /* 0x0000080006087984 */ /* 0x000fe80000000a00 */
[----:B------:R-:W1:Y:S01]  /*0ad0*/  LDS.64 R10, [R10] ;  /* 0x000000000a0a7984 */ /* 0x000e620000000a00 */
[----:B0-----:R-:W-:-:S08]  /*0ae0*/  DFMA R12, R12, R14, R20 ;  /* 0x0000000e0c0c722b */ /* 0x001fd00000000014 */
[----:B-1----:R-:W-:-:S11]  /*0af0*/  DFMA R20, R8, R10, R12 ;  /* 0x0000000a0814722b */ /* 0x002fd6000000000c */
.L_x_7:
[----:B------:R-:W-:Y:S05]  /*0b00*/  @!P0 BRA `(.L_x_3) ;  /* 0x00000000001c8947 */ /* 0x000fea0003800000 */
[----:B------:R-:W-:Y:S02]  /*0b10*/  IMAD R25, R25, UR5, R2 ;  /* 0x0000000519197c24 */ /* 0x000fe4000f8e0202 */
[----:B------:R-:W-:-:S03]  /*0b20*/  VIADD R6, R7, UR5 ;  /* 0x0000000507067c36 */ /* 0x000fc60008000000 */
[----:B------:R-:W-:Y:S02]  /*0b30*/  LEA R10, R25, UR9, 0x3 ;  /* 0x00000009190a7c11 */ /* 0x000fe4000f8e18ff */
[----:B------:R-:W-:-:S04]  /*0b40*/  LEA R6, R6, UR8, 0x3 ;  /* 0x0000000806067c11 */ /* 0x000fc8000f8e18ff */
[----:B------:R-:W-:Y:S04]  /*0b50*/  LDS.64 R10, [R10] ;  /* 0x000000000a0a7984 */ /* 0x000fe80000000a00 */
[----:B0-----:R-:W0:Y:S02]  /*0b60*/  LDS.64 R8, [R6] ;  /* 0x0000000006087984 */ /* 0x001e240000000a00 */
[----:B0-----:R-:W-:-:S11]  /*0b70*/  DFMA R20, R8, R10, R20 ;  /* 0x0000000a0814722b */ /* 0x001fd60000000014 */
.L_x_3:
[----:B------:R-:W-:Y:S01]  /*0b80*/  UIADD3 UR4, UPT, UPT, UR4, 0x1, URZ ;  /* 0x0000000104047890 */ /* 0x000fe2000fffe0ff */
[----:B------:R-:W-:Y:S05]  /*0b90*/  BAR.SYNC.DEFER_BLOCKING 0x0 ;  /* 0x0000000000007b1d */ /* 0x000fea0000010000 */
[----:B------:R-:W-:-:S04]  /*0ba0*/  I2FP.F32.U32 R6, UR4 ;  /* 0x0000000400067c45 */ /* 0x000fc80008201000 */
[----:B------:R-:W-:-:S13]  /*0bb0*/  FSETP.GT.AND P0, PT, R5, R6, PT ;  /* 0x000000060500720b */ /* 0x000fda0003f04000 */
[----:B------:R-:W-:Y:S05]  /*0bc0*/  @P0 BRA `(.L_x_8) ;  /* 0xfffffff400fc0947 */ /* 0x000fea000383ffff */
.L_x_2:
[----:B------:R-:W1:Y:S01]  /*0bd0*/  LDC.64 R6, c[0x0][0x390] ;  /* 0x0000e400ff067b82 */ /* 0x000e620000000a00 */
[----:B------:R-:W2:Y:S02]  /*0be0*/  LDCU UR4, c[0x0][0x39c] ;  /* 0x00007380ff0477ac */ /* 0x000ea40008000800 */
[----:B--2---:R-:W-:-:S04]  /*0bf0*/  IMAD R3, R3, UR4, R4 ;  /* 0x0000000403037c24 */ /* 0x004fc8000f8e0204 */
[----:B-1----:R-:W-:-:S05]  /*0c00*/  IMAD.WIDE R2, R3, 0x8, R6 ;  /* 0x0000000803027825 */ /* 0x002fca00078e0206 */
[----:B------:R-:W-:Y:S01]  /*0c10*/  STG.E.64 desc[UR14][R2.64], R20 ;  /* 0x0000001402007986 */ /* 0x000fe2000c101b0e */
[----:B------:R-:W-:Y:S05]  /*0c20*/  EXIT ;  /* 0x000000000000794d */ /* 0x000fea0003800000 */
        .weak           $__internal_0_$__cuda_sm3x_div_rn_noftz_f32_slowpath
        .type           $__internal_0_$__cuda_sm3x_div_rn_noftz_f32_slowpath,@function
        .size           $__internal_0_$__cuda_sm3x_div_rn_noftz_f32_slowpath,(.L_x_18 - $__internal_0_$__cuda_sm3x_div_rn_noftz_f32_slowpath)
$__internal_0_$__cuda_sm3x_div_rn_noftz_f32_slowpath:
[--C-:B------:R-:W-:Y:S01]  /*0c30*/  SHF.R.U32.HI R10, RZ, 0x17, R6.reuse ;  /* 0x00000017ff0a7819 */ /* 0x100fe20000011606 */
[----:B------:R-:W-:Y:S01]  /*0c40*/  IMAD.MOV.U32 R12, RZ, RZ, R6 ;  /* 0x000000ffff0c7224 */ /* 0x000fe200078e0006 */
[----:B------:R-:W-:Y:S02]  /*0c50*/  SHF.R.U32.HI R9, RZ, 0x17, R5 ;  /* 0x00000017ff097819 */ /* 0x000fe40000011605 */
[----:B------:R-:W-:Y:S02]  /*0c60*/  LOP3.LUT R10, R10, 0xff, RZ, 0xc0, !PT ;  /* 0x000000ff0a0a7812 */ /* 0x000fe400078ec0ff */
[----:B------:R-:W-:-:S03]  /*0c70*/  LOP3.LUT R15, R9, 0xff, RZ, 0xc0, !PT ;  /* 0x000000ff090f7812 */ /* 0x000fc600078ec0ff */
[----:B------:R-:W-:Y:S02]  /*0c80*/  VIADD R13, R10, 0xffffffff ;  /* 0xffffffff0a0d7836 */ /* 0x000fe40000000000 */
[----:B------:R-:W-:-:S03]  /*0c90*/  VIADD R11, R15, 0xffffffff ;  /* 0xffffffff0f0b7836 */ /* 0x000fc60000000000 */
[----:B------:R-:W-:-:S04]  /*0ca0*/  ISETP.GT.U32.AND P0, PT, R13, 0xfd, PT ;  /* 0x000000fd0d00780c */ /* 0x000fc80003f04070 */
[----:B------:R-:W-:-:S13]  /*0cb0*/  ISETP.GT.U32.OR P0, PT, R11, 0xfd, P0 ;  /* 0x000000fd0b00780c */ /* 0x000fda0000704470 */
[----:B------:R-:W-:Y:S01]  /*0cc0*/  @!P0 IMAD.MOV.U32 R9, RZ, RZ, RZ ;  /* 0x000000ffff098224 */ /* 0x000fe200078e00ff */
[----:B------:R-:W-:Y:S06]  /*0cd0*/  @!P0 BRA `(.L_x_9) ;  /* 0x00000000005c8947 */ /* 0x000fec0003800000 */
[----:B------:R-:W-:Y:S02]  /*0ce0*/  FSETP.GTU.FTZ.AND P0, PT, |R5|, +INF , PT ;  /* 0x7f8000000500780b */ /* 0x000fe40003f1c200 */
[----:B------:R-:W-:-:S04]  /*0cf0*/  FSETP.GTU.FTZ.AND P1, PT, |R6|, +INF , PT ;  /* 0x7f8000000600780b */ /* 0x000fc80003f3c200 */
[----:B------:R-:W-:-:S13]  /*0d00*/  PLOP3.LUT P0, PT, P0, P1, PT, 0xf8, 0x8f ;  /* 0x00000000008f781c */ /* 0x000fda0000703f70 */
[----:B------:R-:W-:Y:S05]  /*0d10*/  @P0 BRA `(.L_x_10) ;  /* 0x0000000400440947 */ /* 0x000fea0003800000 */
[----:B------:R-:W-:-:S13]  /*0d20*/  LOP3.LUT P0, RZ, R12, 0x7fffffff, R5, 0xc8, !PT ;  /* 0x7fffffff0cff7812 */ /* 0x000fda000780c805 */
[----:B------:R-:W-:Y:S05]  /*0d30*/  @!P0 BRA `(.L_x_11) ;  /* 0x0000000400348947 */ /* 0x000fea0003800000 */
[C---:B------:R-:W-:Y:S02]  /*0d40*/  FSETP.NEU.FTZ.AND P2, PT, |R5|.reuse, +INF , PT ;  /* 0x7f8000000500780b */ /* 0x040fe40003f5d200 */
[----:B------:R-:W-:Y:S02]  /*0d50*/  FSETP.NEU.FTZ.AND P1, PT, |R6|, +INF , PT ;  /* 0x7f8000000600780b */ /* 0x000fe40003f3d200 */
[----:B------:R-:W-:-:S11]  /*0d60*/  FSETP.NEU.FTZ.AND P0, PT, |R5|, +INF , PT ;  /* 0x7f8000000500780b */ /* 0x000fd60003f1d200 */
[----:B------:R-:W-:Y:S05]  /*0d70*/  @!P1 BRA !P2, `(.L_x_11) ;  /* 0x0000000400249947 */ /* 0x000fea0005000000 */
[----:B------:R-:W-:-:S04]  /*0d80*/  LOP3.LUT P2, RZ, R5, 0x7fffffff, RZ, 0xc0, !PT ;  /* 0x7fffffff05ff7812 */ /* 0x000fc8000784c0ff */
[----:B------:R-:W-:-:S13]  /*0d90*/  PLOP3.LUT P1, PT, P1, P2, PT, 0x2f, 0xf2 ;  /* 0x0000000000f2781c */ /* 0x000fda0000f24577 */
[----:B------:R-:W-:Y:S05]  /*0da0*/  @P1 BRA `(.L_x_12) ;  /* 0x0000000400101947 */ /* 0x000fea0003800000 */
[----:B------:R-:W-:-:S04]  /*0db0*/  LOP3.LUT P1, RZ, R12, 0x7fffffff, RZ, 0xc0, !PT ;  /* 0x7fffffff0cff7812 */ /* 0x000fc8000782c0ff */
[----:B------:R-:W-:-:S13]  /*0dc0*/  PLOP3.LUT P0, PT, P0, P1, PT, 0x2f, 0xf2 ;  /* 0x0000000000f2781c */ /* 0x000fda0000702577 */
[----:B------:R-:W-:Y:S05]  /*0dd0*/  @P0 BRA `(.L_x_13) ;  /* 0x0000000000f80947 */ /* 0x000fea0003800000 */
[----:B------:R-:W-:Y:S02]  /*0de0*/  ISETP.GE.AND P0, PT, R11, RZ, PT ;  /* 0x000000ff0b00720c */ /* 0x000fe40003f06270 */
[----:B------:R-:W-:-:S11]  /*0df0*/  ISETP.GE.AND P1, PT, R13, RZ, PT ;  /* 0x000000ff0d00720c */ /* 0x000fd60003f26270 */
[----:B------:R-:W-:Y:S02]  /*0e00*/  @P0 IMAD.MOV.U32 R9, RZ, RZ, RZ ;  /* 0x000000ffff090224 */ /* 0x000fe400078e00ff */
[----:B------:R-:W-:Y:S01]  /*0e10*/  @!P0 FFMA R5, R5, 1.84467440737095516160e+19, RZ ;  /* 0x5f80000005058823 */ /* 0x000fe200000000ff */
[----:B------:R-:W-:Y:S02]  /*0e20*/  @!P0 IMAD.MOV.U32 R9, RZ, RZ, -0x40 ;  /* 0xffffffc0ff098424 */ /* 0x000fe400078e00ff */
[----:B------:R-:W-:Y:S02]  /*0e30*/  @!P1 FFMA R12, R6, 1.84467440737095516160e+19, RZ ;  /* 0x5f800000060c9823 */ /* 0x000fe400000000ff */
[----:B------:R-:W-:-:S07]  /*0e40*/  @!P1 VIADD R9, R9, 0x40 ;  /* 0x0000004009099836 */ /* 0x000fce0000000000 */
.L_x_9:
[----:B------:R-:W-:-:S04]  /*0e50*/  LEA R11, R10, 0xc0800000, 0x17 ;  /* 0xc08000000a0b7811 */ /* 0x000fc800078eb8ff */
[----:B------:R-:W-:Y:S01]  /*0e60*/  IADD3 R12, PT, PT, -R11, R12, RZ ;  /* 0x0000000c0b0c7210 */ /* 0x000fe20007ffe1ff */
[----:B------:R-:W-:-:S03]  /*0e70*/  VIADD R11, R15, 0xffffff81 ;  /* 0xffffff810f0b7836 */ /* 0x000fc60000000000 */
[----:B------:R0:W1:Y:S01]  /*0e80*/  MUFU.RCP R13, R12 ;  /* 0x0000000c000d7308 */ /* 0x0000620000001000 */
[----:B------:R-:W-:Y:S01]  /*0e90*/  FADD.FTZ R14, -R12, -RZ ;  /* 0x800000ff0c0e7221 */ /* 0x000fe20000010100 */
[C---:B------:R-:W-:Y:S01]  /*0ea0*/  IMAD R5, R11.reuse, -0x800000, R5 ;  /* 0xff8000000b057824 */ /* 0x040fe200078e0205 */
[----:B0-----:R-:W-:-:S05]  /*0eb0*/  IADD3 R12, PT, PT, R11, 0x7f, -R10 ;  /* 0x0000007f0b0c7810 */ /* 0x001fca0007ffe80a */
[----:B------:R-:W-:Y:S02]  /*0ec0*/  IMAD.IADD R12, R12, 0x1, R9 ;  /* 0x000000010c0c7824 */ /* 0x000fe400078e0209 */
[----:B-1----:R-:W-:-:S04]  /*0ed0*/  FFMA R16, R13, R14, 1 ;  /* 0x3f8000000d107423 */ /* 0x002fc8000000000e */
[----:B------:R-:W-:-:S04]  /*0ee0*/  FFMA R18, R13, R16, R13 ;  /* 0x000000100d127223 */ /* 0x000fc8000000000d */
[----:B------:R-:W-:-:S04]  /*0ef0*/  FFMA R13, R5, R18, RZ ;  /* 0x00000012050d7223 */ /* 0x000fc800000000ff */
[----:B------:R-:W-:-:S04]  /*0f00*/  FFMA R16, R14, R13, R5 ;  /* 0x0000000d0e107223 */ /* 0x000fc80000000005 */
[----:B------:R-:W-:-:S04]  /*0f10*/  FFMA R13, R18, R16, R13 ;  /* 0x00000010120d7223 */ /* 0x000fc8000000000d */
[----:B------:R-:W-:-:S04]  /*0f20*/  FFMA R14, R14, R13, R5 ;  /* 0x0000000d0e0e7223 */ /* 0x000fc80000000005 */
[----:B------:R-:W-:-:S05]  /*0f30*/  FFMA R5, R18, R14, R13 ;  /* 0x0000000e12057223 */ /* 0x000fca000000000d */
[----:B------:R-:W-:-:S04]  /*0f40*/  SHF.R.U32.HI R10, RZ, 0x17, R5 ;  /* 0x00000017ff0a7819 */ /* 0x000fc80000011605 */
[----:B------:R-:W-:-:S05]  /*0f50*/  LOP3.LUT R10, R10, 0xff, RZ, 0xc0, !PT ;  /* 0x000000ff0a0a7812 */ /* 0x000fca00078ec0ff */
[----:B------:R-:W-:-:S04]  /*0f60*/  IMAD.IADD R15, R10, 0x1, R12 ;  /* 0x000000010a0f7824 */ /* 0x000fc800078e020c */
[----:B------:R-:W-:-:S05]  /*0f70*/  VIADD R9, R15, 0xffffffff ;  /* 0xffffffff0f097836 */ /* 0x000fca0000000000 */
[----:B------:R-:W-:-:S13]  /*0f80*/  ISETP.GE.U32.AND P0, PT, R9, 0xfe, PT ;  /* 0x000000fe0900780c */ /* 0x000fda0003f06070 */
[----:B------:R-:W-:Y:S05]  /*0f90*/  @!P0 BRA `(.L_x_14) ;  /* 0x0000000000808947 */ /* 0x000fea0003800000 */
[----:B------:R-:W-:-:S13]  /*0fa0*/  ISETP.GT.AND P0, PT, R15, 0xfe, PT ;  /* 0x000000fe0f00780c */ /* 0x000fda0003f04270 */
[----:B------:R-:W-:Y:S05]  /*0fb0*/  @P0 BRA `(.L_x_15) ;  /* 0x00000000006c0947 */ /* 0x000fea0003800000 */
[----:B------:R-:W-:-:S13]  /*0fc0*/  ISETP.GE.AND P0, PT, R15, 0x1, PT ;  /* 0x000000010f00780c */ /* 0x000fda0003f06270 */
[----:B------:R-:W-:Y:S05]  /*0fd0*/  @P0 BRA `(.L_x_16) ;  /* 0x0000000000980947 */ /* 0x000fea0003800000 */
[----:B------:R-:W-:Y:S02]  /*0fe0*/  ISETP.GE.AND P0, PT, R15, -0x18, PT ;  /* 0xffffffe80f00780c */ /* 0x000fe40003f06270 */
[----:B------:R-:W-:-:S11]  /*0ff0*/  LOP3.LUT R5, R5, 0x80000000, RZ, 0xc0, !PT ;  /* 0x8000000005057812 */ /* 0x000fd600078ec0ff */
[----:B------:R-:W-:Y:S05]  /*1000*/  @!P0 BRA `(.L_x_16) ;  /* 0x00000000008c8947 */ /* 0x000fea0003800000 */
[CCC-:B------:R-:W-:Y:S01]  /*1010*/  FFMA.RZ R9, R18.reuse, R14.reuse, R13.reuse ;  /* 0x0000000e12097223 */ /* 0x1c0fe2000000c00d */
[C---:B------:R-:W-:Y:S02]  /*1020*/  VIADD R12, R15.reuse, 0x20 ;  /* 0x000000200f0c7836 */ /* 0x040fe40000000000 */
[CCC-:B------:R-:W-:Y:S01]  /*1030*/  FFMA.RM R10, R18.reuse, R14.reuse, R13.reuse ;  /* 0x0000000e120a7223 */ /* 0x1c0fe2000000400d */
[----:B------:R-:W-:Y:S02]  /*1040*/  ISETP.NE.AND P2, PT, R15, RZ, PT ;  /* 0x000000ff0f00720c */ /* 0x000fe40003f45270 */
[----:B------:R-:W-:Y:S01]  /*1050*/  LOP3.LUT R11, R9, 0x7fffff, RZ, 0xc0, !PT ;  /* 0x007fffff090b7812 */ /* 0x000fe200078ec0ff */
[----:B------:R-:W-:Y:S01]  /*1060*/  FFMA.RP R9, R18, R14, R13 ;  /* 0x0000000e12097223 */ /* 0x000fe2000000800d */
[----:B------:R-:W-:Y:S01]  /*1070*/  IMAD.MOV R13, RZ, RZ, -R15 ;  /* 0x000000ffff0d7224 */ /* 0x000fe200078e0a0f */
[----:B------:R-:W-:Y:S02]  /*1080*/  ISETP.NE.AND P1, PT, R15, RZ, PT ;  /* 0x000000ff0f00720c */ /* 0x000fe40003f25270 */
[----:B------:R-:W-:-:S02]  /*1090*/  LOP3.LUT R11, R11, 0x800000, RZ, 0xfc, !PT ;  /* 0x008000000b0b7812 */ /* 0x000fc400078efcff */
[----:B------:R-:W-:Y:S02]  /*10a0*/  FSETP.NEU.FTZ.AND P0, PT, R9, R10, PT ;  /* 0x0000000a0900720b */ /* 0x000fe40003f1d000 */
[----:B------:R-:W-:Y:S02]  /*10b0*/  SHF.L.U32 R12, R11, R12, RZ ;  /* 0x0000000c0b0c7219 */ /* 0x000fe400000006ff */
[----:B------:R-:W-:Y:S02]  /*10c0*/  SEL R10, R13, RZ, P2 ;  /* 0x000000ff0d0a7207 */ /* 0x000fe40001000000 */
[----:B------:R-:W-:Y:S02]  /*10d0*/  ISETP.NE.AND P1, PT, R12, RZ, P1 ;  /* 0x000000ff0c00720c */ /* 0x000fe40000f25270 */
[----:B------:R-:W-:Y:S02]  /*10e0*/  SHF.R.U32.HI R10, RZ, R10, R11 ;  /* 0x0000000aff0a7219 */ /* 0x000fe4000001160b */
[----:B------:R-:W-:-:S02]  /*10f0*/  PLOP3.LUT P0, PT, P0, P1, PT, 0xf8, 0x8f ;  /* 0x00000000008f781c */ /* 0x000fc40000703f70 */
[----:B------:R-:W-:Y:S02]  /*1100*/  SHF.R.U32.HI R12, RZ, 0x1, R10 ;  /* 0x00000001ff0c7819 */ /* 0x000fe4000001160a */
[----:B------:R-:W-:-:S04]  /*1110*/  SEL R9, RZ, 0x1, !P0 ;  /* 0x00000001ff097807 */ /* 0x000fc80004000000 */
[----:B------:R-:W-:-:S04]  /*1120*/  LOP3.LUT R9, R9, 0x1, R12, 0xf8, !PT ;  /* 0x0000000109097812 */ /* 0x000fc800078ef80c */
[----:B------:R-:W-:-:S05]  /*1130*/  LOP3.LUT R9, R9, R10, RZ, 0xc0, !PT ;  /* 0x0000000a09097212 */ /* 0x000fca00078ec0ff */
[----:B------:R-:W-:-:S05]  /*1140*/  IMAD.IADD R12, R12, 0x1, R9 ;  /* 0x000000010c0c7824 */ /* 0x000fca00078e0209 */
[----:B------:R-:W-:Y:S01]  /*1150*/  LOP3.LUT R5, R12, R5, RZ, 0xfc, !PT ;  /* 0x000000050c057212 */ /* 0x000fe200078efcff */
[----:B------:R-:W-:Y:S06]  /*1160*/  BRA `(.L_x_16) ;  /* 0x0000000000347947 */ /* 0x000fec0003800000 */
.L_x_15:
[----:B------:R-:W-:-:S04]  /*1170*/  LOP3.LUT R5, R5, 0x80000000, RZ, 0xc0, !PT ;  /* 0x8000000005057812 */ /* 0x000fc800078ec0ff */
[----:B------:R-:W-:Y:S01]  /*1180*/  LOP3.LUT R5, R5, 0x7f800000, RZ, 0xfc, !PT ;  /* 0x7f80000005057812 */ /* 0x000fe200078efcff */
[----:B------:R-:W-:Y:S06]  /*1190*/  BRA `(.L_x_16) ;  /* 0x0000000000287947 */ /* 0x000fec0003800000 */
.L_x_14:
[----:B------:R-:W-:Y:S01]  /*11a0*/  IMAD R5, R12, 0x800000, R5 ;  /* 0x008000000c057824 */ /* 0x000fe200078e0205 */
[----:B------:R-:W-:Y:S06]  /*11b0*/  BRA `(.L_x_16) ;  /* 0x0000000000207947 */ /* 0x000fec0003800000 */
.L_x_13:
[----:B------:R-:W-:-:S04]  /*11c0*/  LOP3.LUT R5, R12, 0x80000000, R5, 0x48, !PT ;  /* 0x800000000c057812 */ /* 0x000fc800078e4805 */
[----:B------:R-:W-:Y:S01]  /*11d0*/  LOP3.LUT R5, R5, 0x7f800000, RZ, 0xfc, !PT ;  /* 0x7f80000005057812 */ /* 0x000fe200078efcff */
[----:B------:R-:W-:Y:S06]  /*11e0*/  BRA `(.L_x_16) ;  /* 0x0000000000147947 */ /* 0x000fec0003800000 */
.L_x_12:
[----:B------:R-:W-:Y:S01]  /*11f0*/  LOP3.LUT R5, R12, 0x80000000, R5, 0x48, !PT ;  /* 0x800000000c057812 */ /* 0x000fe200078e4805 */
[----:B------:R-:W-:Y:S06]  /*1200*/  BRA `(.L_x_16) ;  /* 0x00000000000c7947 */ /* 0x000fec0003800000 */
.L_x_11:
[----:B------:R-:W0:Y:S01]  /*1210*/  MUFU.RSQ R5, -QNAN ;  /* 0xffc0000000057908 */ /* 0x000e220000001400 */
[----:B------:R-:W-:Y:S05]  /*1220*/  BRA `(.L_x_16) ;  /* 0x0000000000047947 */ /* 0x000fea0003800000 */
.L_x_10:
[----:B------:R-:W-:-:S07]  /*1230*/  FADD.FTZ R5, R5, R6 ;  /* 0x0000000605057221 */ /* 0x000fce0000010000 */
.L_x_16:
[----:B------:R-:W-:-:S04]  /*1240*/  IMAD.MOV.U32 R9, RZ, RZ, 0x0 ;  /* 0x00000000ff097424 */ /* 0x000fc800078e00ff */
[----:B0-----:R-:W-:Y:S05]  /*1250*/  RET.REL.NODEC R8 `(_Z24matrix_multi_tile_kernelPKdS0_Pdiiiii) ;  /* 0xffffffec08687950 */ /* 0x001fea0003c3ffff */
.L_x_17:
[----:B------:R-:W-:-:S00]  /*1260*/  BRA `(.L_x_17) ;  /* 0xfffffffc00fc7947 */ /* 0x000fc0000383ffff */
[----:B------:R-:W-:-:S00]  /*1270*/  NOP ;  /* 0x0000000000007918 */ /* 0x000fc00000000000 */
        /* <DEDUP_REMOVED lines=8> */
.L_x_18:


//--------------------- .nv.shared._Z24matrix_multi_tile_kernelPKdS0_Pdiiiii --------------------------
	.section	.nv.shared._Z24matrix_multi_tile_kernelPKdS0_Pdiiiii,"aw",@nobits
	.sectionflags	@""
	.align	16
	.zero		1024


//--------------------- .nv.shared.reserved.0     --------------------------
	.section	.nv.shared.reserved.0,"aw",@nobits
	.weak		__nv_reservedSMEM_offset_0_alias
	.size		__nv_reservedSMEM_offset_0_alias, 0, 64
	.other		__nv_reservedSMEM_offset_0_alias,@"STO_CUDA_RESERVED_SHARED STV_DEFAULT"
__nv_reservedSMEM_offset_0_alias:
	.zero		0
	.zero		64


//--------------------- .nv.constant0._Z24matrix_multi_tile_kernelPKdS0_Pdiiiii --------------------------
	.section	.nv.constant0._Z24matrix_multi_tile_kernelPKdS0_Pdiiiii,"a",@progbits
	.sectionflags	@""
	.align	4
.nv.constant0._Z24matrix_multi_tile_kernelPKdS0_Pdiiiii:
	.zero		940


//--------------------- SYMBOLS --------------------------

	.type		.nv.reservedSmem.offset0,@object
	.size		.nv.reservedSmem.offset0,0x4
	.type		.nv.reservedSmem.cap,@object
	.size		.nv.reservedSmem.cap,0x4
